	.headerflags	@"EF_CUDA_TEXMODE_UNIFIED EF_CUDA_64BIT_ADDRESS EF_CUDA_ACCELERATORS EF_CUDA_SM90 EF_CUDA_VIRTUAL_SM(EF_CUDA_SM90)"
	.elftype	@"ET_EXEC"


//--------------------- .nv.info                  --------------------------
	.section	.nv.info,"",@"SHT_CUDA_INFO"
	.align	4


	//----- nvinfo : EIATTR_REGCOUNT
	.align		4
        /*0000*/ 	.byte	0x04, 0x2f
        /*0002*/ 	.short	(.L_3 - .L_2)
	.align		4
.L_2:
        /*0004*/ 	.word	index@(triton_poi_fused__native_batch_norm_legit_no_training_add_relu_10)
        /*0008*/ 	.word	0x0000001c


	//----- nvinfo : EIATTR_MIN_STACK_SIZE
	.align		4
.L_3:
        /*000c*/ 	.byte	0x04, 0x12
        /*000e*/ 	.short	(.L_5 - .L_4)
	.align		4
.L_4:
        /*0010*/ 	.word	index@(triton_poi_fused__native_batch_norm_legit_no_training_add_relu_10)
        /*0014*/ 	.word	0x00000000


	//----- nvinfo : EIATTR_FRAME_SIZE
	.align		4
.L_5:
        /*0018*/ 	.byte	0x04, 0x11
        /*001a*/ 	.short	(.L_7 - .L_6)
	.align		4
.L_6:
        /*001c*/ 	.word	index@(triton_poi_fused__native_batch_norm_legit_no_training_add_relu_10)
        /*0020*/ 	.word	0x00000000


	//----- nvinfo : EIATTR_MIN_STACK_SIZE
	.align		4
.L_7:
        /*0024*/ 	.byte	0x04, 0x12
        /*0026*/ 	.short	(.L_9 - .L_8)
	.align		4
.L_8:
        /*0028*/ 	.word	index@(triton_poi_fused__native_batch_norm_legit_no_training_add_relu_10)
        /*002c*/ 	.word	0x00000000
.L_9:


//--------------------- .nv.info.triton_poi_fused__native_batch_norm_legit_no_training_add_relu_10 --------------------------
	.section	.nv.info.triton_poi_fused__native_batch_norm_legit_no_training_add_relu_10,"",@"SHT_CUDA_INFO"
	.sectionflags	@""
	.align	4


	//----- nvinfo : EIATTR_CUDA_API_VERSION
	.align		4
        /*0000*/ 	.byte	0x04, 0x37
        /*0002*/ 	.short	(.L_11 - .L_10)
.L_10:
        /*0004*/ 	.word	0x0000007c


	//----- nvinfo : EIATTR_KPARAM_INFO
	.align		4
.L_11:
        /*0008*/ 	.byte	0x04, 0x17
        /*000a*/ 	.short	(.L_13 - .L_12)
.L_12:
        /*000c*/ 	.word	0x00000000
        /*0010*/ 	.short	0x000b
        /*0012*/ 	.short	0x0058
        /*0014*/ 	.byte	0x00, 0xf0, 0x11, 0x00


	//----- nvinfo : EIATTR_KPARAM_INFO
	.align		4
.L_13:
        /*0018*/ 	.byte	0x04, 0x17
        /*001a*/ 	.short	(.L_15 - .L_14)
.L_14:
        /*001c*/ 	.word	0x00000000
        /*0020*/ 	.short	0x000a
        /*0022*/ 	.short	0x0050
        /*0024*/ 	.byte	0x00, 0xf4, 0x21, 0x00


	//----- nvinfo : EIATTR_KPARAM_INFO
	.align		4
.L_15:
        /*0028*/ 	.byte	0x04, 0x17
        /*002a*/ 	.short	(.L_17 - .L_16)
.L_16:
        /*002c*/ 	.word	0x00000000
        /*0030*/ 	.short	0x0009
        /*0032*/ 	.short	0x0048
        /*0034*/ 	.byte	0x00, 0xf4, 0x21, 0x00


	//----- nvinfo : EIATTR_KPARAM_INFO
	.align		4
.L_17:
        /*0038*/ 	.byte	0x04, 0x17
        /*003a*/ 	.short	(.L_19 - .L_18)
.L_18:
        /*003c*/ 	.word	0x00000000
        /*0040*/ 	.short	0x0008
        /*0042*/ 	.short	0x0040
        /*0044*/ 	.byte	0x00, 0xf4, 0x21, 0x00


	//----- nvinfo : EIATTR_KPARAM_INFO
	.align		4
.L_19:
        /*0048*/ 	.byte	0x04, 0x17
        /*004a*/ 	.short	(.L_21 - .L_20)
.L_20:
        /*004c*/ 	.word	0x00000000
        /*0050*/ 	.short	0x0007
        /*0052*/ 	.short	0x0038
        /*0054*/ 	.byte	0x00, 0xf4, 0x21, 0x00


	//----- nvinfo : EIATTR_KPARAM_INFO
	.align		4
.L_21:
        /*0058*/ 	.byte	0x04, 0x17
        /*005a*/ 	.short	(.L_23 - .L_22)
.L_22:
        /*005c*/ 	.word	0x00000000
        /*0060*/ 	.short	0x0006
        /*0062*/ 	.short	0x0030
        /*0064*/ 	.byte	0x00, 0xf4, 0x21, 0x00


	//----- nvinfo : EIATTR_KPARAM_INFO
	.align		4
.L_23:
        /*0068*/ 	.byte	0x04, 0x17
        /*006a*/ 	.short	(.L_25 - .L_24)
.L_24:
        /*006c*/ 	.word	0x00000000
        /*0070*/ 	.short	0x0005
        /*0072*/ 	.short	0x0028
        /*0074*/ 	.byte	0x00, 0xf4, 0x21, 0x00


	//----- nvinfo : EIATTR_KPARAM_INFO
	.align		4
.L_25:
        /*0078*/ 	.byte	0x04, 0x17
        /*007a*/ 	.short	(.L_27 - .L_26)
.L_26:
        /*007c*/ 	.word	0x00000000
        /*0080*/ 	.short	0x0004
        /*0082*/ 	.short	0x0020
        /*0084*/ 	.byte	0x00, 0xf4, 0x21, 0x00


	//----- nvinfo : EIATTR_KPARAM_INFO
	.align		4
.L_27:
        /*0088*/ 	.byte	0x04, 0x17
        /*008a*/ 	.short	(.L_29 - .L_28)
.L_28:
        /*008c*/ 	.word	0x00000000
        /*0090*/ 	.short	0x0003
        /*0092*/ 	.short	0x0018
        /*0094*/ 	.byte	0x00, 0xf4, 0x21, 0x00


	//----- nvinfo : EIATTR_KPARAM_INFO
	.align		4
.L_29:
        /*0098*/ 	.byte	0x04, 0x17
        /*009a*/ 	.short	(.L_31 - .L_30)
.L_30:
        /*009c*/ 	.word	0x00000000
        /*00a0*/ 	.short	0x0002
        /*00a2*/ 	.short	0x0010
        /*00a4*/ 	.byte	0x00, 0xf4, 0x21, 0x00


	//----- nvinfo : EIATTR_KPARAM_INFO
	.align		4
.L_31:
        /*00a8*/ 	.byte	0x04, 0x17
        /*00aa*/ 	.short	(.L_33 - .L_32)
.L_32:
        /*00ac*/ 	.word	0x00000000
        /*00b0*/ 	.short	0x0001
        /*00b2*/ 	.short	0x0008
        /*00b4*/ 	.byte	0x00, 0xf4, 0x21, 0x00


	//----- nvinfo : EIATTR_KPARAM_INFO
	.align		4
.L_33:
        /*00b8*/ 	.byte	0x04, 0x17
        /*00ba*/ 	.short	(.L_35 - .L_34)
.L_34:
        /*00bc*/ 	.word	0x00000000
        /*00c0*/ 	.short	0x0000
        /*00c2*/ 	.short	0x0000
        /*00c4*/ 	.byte	0x00, 0xf4, 0x21, 0x00


	//----- nvinfo : EIATTR_SPARSE_MMA_MASK
	.align		4
.L_35:
        /*00c8*/ 	.byte	0x03, 0x50
        /*00ca*/ 	.short	0x0000


	//----- nvinfo : EIATTR_MAXREG_COUNT
	.align		4
        /*00cc*/ 	.byte	0x03, 0x1b
        /*00ce*/ 	.short	0x00ff


	//----- nvinfo : EIATTR_EXIT_INSTR_OFFSETS
	.align		4
        /*00d0*/ 	.byte	0x04, 0x1c
        /*00d2*/ 	.short	(.L_37 - .L_36)


	//   ....[0]....
.L_36:
        /*00d4*/ 	.word	0x000004d0


	//----- nvinfo : EIATTR_REQNTID
	.align		4
.L_37:
        /*00d8*/ 	.byte	0x04, 0x10
        /*00da*/ 	.short	(.L_39 - .L_38)
.L_38:
        /*00dc*/ 	.word	0x00000080
        /*00e0*/ 	.word	0x00000001
        /*00e4*/ 	.word	0x00000001


	//----- nvinfo : EIATTR_CBANK_PARAM_SIZE
	.align		4
.L_39:
        /*00e8*/ 	.byte	0x03, 0x19
        /*00ea*/ 	.short	0x005c


	//----- nvinfo : EIATTR_PARAM_CBANK
	.align		4
        /*00ec*/ 	.byte	0x04, 0x0a
        /*00ee*/ 	.short	(.L_41 - .L_40)
	.align		4
.L_40:
        /*00f0*/ 	.word	index@(.nv.constant0.triton_poi_fused__native_batch_norm_legit_no_training_add_relu_10)
        /*00f4*/ 	.short	0x0210
        /*00f6*/ 	.short	0x005c


	//----- nvinfo : EIATTR_SW_WAR
	.align		4
.L_41:
        /*00f8*/ 	.byte	0x04, 0x36
        /*00fa*/ 	.short	(.L_43 - .L_42)
.L_42:
        /*00fc*/ 	.word	0x00000008
.L_43:


//--------------------- .nv.callgraph             --------------------------
	.section	.nv.callgraph,"",@"SHT_CUDA_CALLGRAPH"
	.align	4
	.sectionentsize	8
	.align		4
        /*0000*/ 	.word	0x00000000
	.align		4
        /*0004*/ 	.word	0xffffffff
	.align		4
        /*0008*/ 	.word	0x00000000
	.align		4
        /*000c*/ 	.word	0xfffffffe
	.align		4
        /*0010*/ 	.word	0x00000000
	.align		4
        /*0014*/ 	.word	0xfffffffd
	.align		4
        /*0018*/ 	.word	0x00000000
	.align		4
        /*001c*/ 	.word	0xfffffffc


//--------------------- .nv.constant4             --------------------------
	.section	.nv.constant4,"a",@progbits
	.align	8
	.align		8
.nv.constant4:
        /*0000*/ 	.dword	_$_str
	.align		8
        /*0008*/ 	.dword	_$_str_$_2


//--------------------- .text.triton_poi_fused__native_batch_norm_legit_no_training_add_relu_10 --------------------------
	.section	.text.triton_poi_fused__native_batch_norm_legit_no_training_add_relu_10,"ax",@progbits
	.align	128
        .global         triton_poi_fused__native_batch_norm_legit_no_training_add_relu_10
        .type           triton_poi_fused__native_batch_norm_legit_no_training_add_relu_10,@function
        .size           triton_poi_fused__native_batch_norm_legit_no_training_add_relu_10,(.L_x_1 - triton_poi_fused__native_batch_norm_legit_no_training_add_relu_10)
        .other          triton_poi_fused__native_batch_norm_legit_no_training_add_relu_10,@"STO_CUDA_ENTRY STV_DEFAULT"
triton_poi_fused__native_batch_norm_legit_no_training_add_relu_10:
.text.triton_poi_fused__native_batch_norm_legit_no_training_add_relu_10:
[----:B------:R-:W-:Y:S01]  /*0000*/  LDC R1, c[0x0][0x28] ;  /* 0x00000a00ff017b82 */ /* 0x000fe20000000800 */
[----:B------:R-:W1:Y:S07]  /*0010*/  S2R R10, SR_TID.X ;  /* 0x00000000000a7919 */ /* 0x000e6e0000002100 */
[----:B------:R-:W2:Y:S01]  /*0020*/  LDC.64 R14, c[0x0][0x228] ;  /* 0x00008a00ff0e7b82 */ /* 0x000ea20000000a00 */
[----:B------:R-:W-:Y:S01]  /*0030*/  ULDC.64 UR4, c[0x0][0x208] ;  /* 0x0000820000047ab9 */ /* 0x000fe20000000a00 */
[----:B------:R-:W3:Y:S06]  /*0040*/  S2R R3, SR_CTAID.X ;  /* 0x0000000000037919 */ /* 0x000eec0000002500 */
[----:B------:R-:W4:Y:S08]  /*0050*/  LDC.64 R22, c[0x0][0x250] ;  /* 0x00009400ff167b82 */ /* 0x000f300000000a00 */
[----:B------:R-:W5:Y:S08]  /*0060*/  LDC.64 R18, c[0x0][0x248] ;  /* 0x00009200ff127b82 */ /* 0x000f700000000a00 */
[----:B------:R-:W5:Y:S01]  /*0070*/  LDC.64 R24, c[0x0][0x218] ;  /* 0x00008600ff187b82 */ /* 0x000f620000000a00 */
[----:B-1----:R-:W-:-:S07]  /*0080*/  LOP3.LUT R10, R10, 0x7f, RZ, 0xc0, !PT ;  /* 0x0000007f0a0a7812 */ /* 0x002fce00078ec0ff */
[----:B------:R-:W1:Y:S01]  /*0090*/  LDC.64 R16, c[0x0][0x220] ;  /* 0x00008800ff107b82 */ /* 0x000e620000000a00 */
[----:B---3--:R-:W-:Y:S02]  /*00a0*/  SHF.R.S32.HI R0, RZ, 0x18, R3 ;  /* 0x00000018ff007819 */ /* 0x008fe40000011403 */
[----:B------:R-:W-:Y:S02]  /*00b0*/  LEA R10, R3, R10, 0x7 ;  /* 0x0000000a030a7211 */ /* 0x000fe400078e38ff */
[----:B------:R-:W-:-:S03]  /*00c0*/  SGXT R3, R0, 0x1 ;  /* 0x000000010003781a */ /* 0x000fc60000000200 */
[----:B------:R-:W3:Y:S01]  /*00d0*/  LDC.64 R20, c[0x0][0x240] ;  /* 0x00009000ff147b82 */ /* 0x000ee20000000a00 */
[----:B------:R-:W-:-:S04]  /*00e0*/  LEA.HI R3, R3, R10, RZ, 0x4 ;  /* 0x0000000a03037211 */ /* 0x000fc800078f20ff */
[----:B------:R-:W-:-:S03]  /*00f0*/  SHF.R.S32.HI R13, RZ, 0x4, R3 ;  /* 0x00000004ff0d7819 */ /* 0x000fc60000011403 */
[----:B------:R-:W3:Y:S01]  /*0100*/  LDC.64 R8, c[0x0][0x230] ;  /* 0x00008c00ff087b82 */ /* 0x000ee20000000a00 */
[----:B------:R-:W-:-:S04]  /*0110*/  SHF.R.S32.HI R0, RZ, 0x1f, R3 ;  /* 0x0000001fff007819 */ /* 0x000fc80000011403 */
[----:B------:R-:W-:-:S03]  /*0120*/  LEA.HI R0, R0, R13, RZ, 0x8 ;  /* 0x0000000d00007211 */ /* 0x000fc600078f40ff */
[----:B------:R-:W3:Y:S01]  /*0130*/  LDC.64 R6, c[0x0][0x238] ;  /* 0x00008e00ff067b82 */ /* 0x000ee20000000a00 */
[----:B------:R-:W-:-:S04]  /*0140*/  LOP3.LUT R0, R0, 0xffffff00, RZ, 0xc0, !PT ;  /* 0xffffff0000007812 */ /* 0x000fc800078ec0ff */
[----:B------:R-:W-:-:S03]  /*0150*/  IADD3 R13, R13, -R0, RZ ;  /* 0x800000000d0d7210 */ /* 0x000fc60007ffe0ff */
[----:B------:R-:W3:Y:S02]  /*0160*/  LDC.64 R4, c[0x0][0x258] ;  /* 0x00009600ff047b82 */ /* 0x000ee40000000a00 */
[----:B--2---:R-:W-:-:S04]  /*0170*/  IMAD.WIDE R14, R13, 0x4, R14 ;  /* 0x000000040d0e7825 */ /* 0x004fc800078e020e */
[C---:B----4-:R-:W-:Y:S01]  /*0180*/  IMAD.WIDE R22, R13.reuse, 0x4, R22 ;  /* 0x000000040d167825 */ /* 0x050fe200078e0216 */
[----:B------:R2:W4:Y:S01]  /*0190*/  LDG.E.EL R0, desc[UR4][R14.64] ;  /* 0x000000040e007981 */ /* 0x000522000c2e1900 */
[----:B------:R-:W3:Y:S03]  /*01a0*/  LDC.64 R2, c[0x0][0x260] ;  /* 0x00009800ff027b82 */ /* 0x000ee60000000a00 */
[----:B------:R-:W4:Y:S01]  /*01b0*/  LDG.E.EL R11, desc[UR4][R22.64] ;  /* 0x00000004160b7981 */ /* 0x000f22000c2e1900 */
[----:B-----5:R-:W-:-:S04]  /*01c0*/  IMAD.WIDE R18, R13, 0x4, R18 ;  /* 0x000000040d127825 */ /* 0x020fc800078e0212 */
[C---:B-1----:R-:W-:Y:S02]  /*01d0*/  IMAD.WIDE R16, R13.reuse, 0x4, R16 ;  /* 0x000000040d107825 */ /* 0x042fe400078e0210 */
[----:B------:R-:W5:Y:S02]  /*01e0*/  LDG.E.EL R19, desc[UR4][R18.64] ;  /* 0x0000000412137981 */ /* 0x000f64000c2e1900 */
[C---:B0-2---:R-:W-:Y:S02]  /*01f0*/  IMAD.WIDE R14, R10.reuse, 0x4, R24 ;  /* 0x000000040a0e7825 */ /* 0x045fe400078e0218 */
[----:B------:R-:W2:Y:S02]  /*0200*/  LDG.E.EL R17, desc[UR4][R16.64] ;  /* 0x0000000410117981 */ /* 0x000ea4000c2e1900 */
[----:B---3--:R-:W-:Y:S02]  /*0210*/  IMAD.WIDE R20, R10, 0x4, R20 ;  /* 0x000000040a147825 */ /* 0x008fe400078e0214 */
[----:B------:R-:W2:Y:S02]  /*0220*/  LDG.E R14, desc[UR4][R14.64] ;  /* 0x000000040e0e7981 */ /* 0x000ea4000c1e1900 */
[----:B------:R-:W-:-:S02]  /*0230*/  IMAD.WIDE R8, R13, 0x4, R8 ;  /* 0x000000040d087825 */ /* 0x000fc400078e0208 */
[----:B------:R-:W5:Y:S02]  /*0240*/  LDG.E R12, desc[UR4][R20.64] ;  /* 0x00000004140c7981 */ /* 0x000f64000c1e1900 */
[C---:B------:R-:W-:Y:S02]  /*0250*/  IMAD.WIDE R6, R13.reuse, 0x4, R6 ;  /* 0x000000040d067825 */ /* 0x040fe400078e0206 */
[----:B------:R-:W3:Y:S02]  /*0260*/  LDG.E.EL R8, desc[UR4][R8.64] ;  /* 0x0000000408087981 */ /* 0x000ee4000c2e1900 */
[C---:B------:R-:W-:Y:S02]  /*0270*/  IMAD.WIDE R4, R13.reuse, 0x4, R4 ;  /* 0x000000040d047825 */ /* 0x040fe400078e0204 */
[----:B------:R-:W3:Y:S02]  /*0280*/  LDG.E.EL R7, desc[UR4][R6.64] ;  /* 0x0000000406077981 */ /* 0x000ee4000c2e1900 */
[----:B------:R-:W-:-:S02]  /*0290*/  IMAD.WIDE R2, R13, 0x4, R2 ;  /* 0x000000040d027825 */ /* 0x000fc400078e0202 */
[----:B------:R0:W2:Y:S04]  /*02a0*/  LDG.E.EL R4, desc[UR4][R4.64] ;  /* 0x0000000404047981 */ /* 0x0000a8000c2e1900 */
[----:B------:R1:W2:Y:S01]  /*02b0*/  LDG.E.EL R13, desc[UR4][R2.64] ;  /* 0x00000004020d7981 */ /* 0x0002a2000c2e1900 */
[----:B0-----:R-:W-:Y:S01]  /*02c0*/  HFMA2.MMA R5, -RZ, RZ, 1.625, 0 ;  /* 0x3e800000ff057435 */ /* 0x001fe200000001ff */
[----:B-1----:R-:W0:Y:S02]  /*02d0*/  LDC.64 R2, c[0x0][0x210] ;  /* 0x00008400ff027b82 */ /* 0x002e240000000a00 */
[----:B0-----:R-:W-:-:S04]  /*02e0*/  IMAD.WIDE R2, R10, 0x4, R2 ;  /* 0x000000040a027825 */ /* 0x001fc800078e0202 */
[----:B----4-:R-:W-:Y:S01]  /*02f0*/  FADD R0, R0, 9.9999997473787516356e-06 ;  /* 0x3727c5ac00007421 */ /* 0x010fe20000000000 */
[----:B------:R-:W-:-:S03]  /*0300*/  FADD R11, R11, 9.9999997473787516356e-06 ;  /* 0x3727c5ac0b0b7421 */ /* 0x000fc60000000000 */
[----:B------:R-:W0:Y:S08]  /*0310*/  MUFU.SQRT R15, R0 ;  /* 0x00000000000f7308 */ /* 0x000e300000002000 */
[----:B------:R-:W1:Y:S01]  /*0320*/  MUFU.SQRT R16, R11 ;  /* 0x0000000b00107308 */ /* 0x000e620000002000 */
[C---:B0-----:R-:W-:Y:S02]  /*0330*/  FSETP.GT.AND P0, PT, R15.reuse, 8.50705917302346158658e+37, PT ;  /* 0x7e8000000f00780b */ /* 0x041fe40003f04000 */
[----:B------:R-:W-:-:S02]  /*0340*/  FSETP.GEU.AND P2, PT, R15, 1.175494350822287508e-38, PT ;  /* 0x008000000f00780b */ /* 0x000fc40003f4e000 */
[C---:B-1----:R-:W-:Y:S02]  /*0350*/  FSETP.GT.AND P1, PT, R16.reuse, 8.50705917302346158658e+37, PT ;  /* 0x7e8000001000780b */ /* 0x042fe40003f24000 */
[----:B------:R-:W-:-:S07]  /*0360*/  FSETP.GEU.AND P3, PT, R16, 1.175494350822287508e-38, PT ;  /* 0x008000001000780b */ /* 0x000fce0003f6e000 */
[----:B------:R-:W-:-:S04]  /*0370*/  @P0 FMUL R15, R15, 0.25 ;  /* 0x3e8000000f0f0820 */ /* 0x000fc80000400000 */
[----:B------:R-:W-:Y:S01]  /*0380*/  @!P2 FMUL R15, R15, 16777216 ;  /* 0x4b8000000f0fa820 */ /* 0x000fe20000400000 */
[----:B------:R-:W-:-:S04]  /*0390*/  @P1 FMUL R16, R16, 0.25 ;  /* 0x3e80000010101820 */ /* 0x000fc80000400000 */
[----:B------:R-:W-:Y:S01]  /*03a0*/  @!P3 FMUL R16, R16, 16777216 ;  /* 0x4b8000001010b820 */ /* 0x000fe20000400000 */
[----:B------:R-:W0:Y:S01]  /*03b0*/  MUFU.RCP R15, R15 ;  /* 0x0000000f000f7308 */ /* 0x000e220000001000 */
[----:B------:R-:W-:-:S07]  /*03c0*/  FSEL R0, R5, 1, P0 ;  /* 0x3f80000005007808 */ /* 0x000fce0000000000 */
[----:B------:R-:W1:Y:S01]  /*03d0*/  MUFU.RCP R16, R16 ;  /* 0x0000001000107308 */ /* 0x000e620000001000 */
[----:B------:R-:W-:Y:S01]  /*03e0*/  FSEL R5, R5, 1, P1 ;  /* 0x3f80000005057808 */ /* 0x000fe20000800000 */
[----:B------:R-:W-:-:S04]  /*03f0*/  @!P2 FMUL R0, R0, 16777216 ;  /* 0x4b8000000000a820 */ /* 0x000fc80000400000 */
[----:B------:R-:W-:Y:S01]  /*0400*/  @!P3 FMUL R5, R5, 16777216 ;  /* 0x4b8000000505b820 */ /* 0x000fe20000400000 */
[----:B-----5:R-:W-:Y:S01]  /*0410*/  FADD R12, R12, -R19 ;  /* 0x800000130c0c7221 */ /* 0x020fe20000000000 */
[----:B0-----:R-:W-:Y:S01]  /*0420*/  FMUL R0, R15, R0 ;  /* 0x000000000f007220 */ /* 0x001fe20000400000 */
[----:B--2---:R-:W-:Y:S01]  /*0430*/  FADD R17, R14, -R17 ;  /* 0x800000110e117221 */ /* 0x004fe20000000000 */
[----:B-1----:R-:W-:-:S03]  /*0440*/  FMUL R5, R16, R5 ;  /* 0x0000000510057220 */ /* 0x002fc60000400000 */
[----:B------:R-:W-:Y:S01]  /*0450*/  FMUL R0, R0, R17 ;  /* 0x0000001100007220 */ /* 0x000fe20000400000 */
[----:B------:R-:W-:-:S03]  /*0460*/  FMUL R5, R5, R12 ;  /* 0x0000000c05057220 */ /* 0x000fc60000400000 */
[----:B---3--:R-:W-:Y:S01]  /*0470*/  FFMA R0, R8, R0, R7 ;  /* 0x0000000008007223 */ /* 0x008fe20000000007 */
[----:B------:R-:W-:-:S04]  /*0480*/  FFMA R5, R4, R5, R13 ;  /* 0x0000000504057223 */ /* 0x000fc8000000000d */
[C---:B------:R-:W-:Y:S01]  /*0490*/  FADD R4, R0.reuse, R5 ;  /* 0x0000000500047221 */ /* 0x040fe20000000000 */
[----:B------:R-:W-:-:S04]  /*04a0*/  FSETP.GEU.AND P0, PT, R0, -R5, PT ;  /* 0x800000050000720b */ /* 0x000fc80003f0e000 */
[----:B------:R-:W-:-:S05]  /*04b0*/  FSEL R5, R4, RZ, P0 ;  /* 0x000000ff04057208 */ /* 0x000fca0000000000 */
[----:B------:R-:W-:Y:S01]  /*04c0*/  STG.E desc[UR4][R2.64], R5 ;  /* 0x0000000502007986 */ /* 0x000fe2000c101904 */
[----:B------:R-:W-:Y:S05]  /*04d0*/  EXIT ;  /* 0x000000000000794d */ /* 0x000fea0003800000 */
.L_x_0:
[----:B------:R-:W-:-:S00]  /*04e0*/  BRA `(.L_x_0) ;  /* 0xfffffffc00fc7947 */ /* 0x000fc0000383ffff */
[----:B------:R-:W-:-:S00]  /*04f0*/  NOP ;  /* 0x0000000000007918 */ /* 0x000fc00000000000 */
        /* <DEDUP_REMOVED lines=8> */
.L_x_1:


//--------------------- .nv.global.init           --------------------------
	.section	.nv.global.init,"aw",@progbits
.nv.global.init:
	.type		_$_str,@object
	.size		_$_str,(_$_str_$_2 - _$_str)
_$_str:
        /*0000*/ 	.byte	0x5f, 0x5f, 0x43, 0x55, 0x44, 0x41, 0x5f, 0x46, 0x54, 0x5a, 0x00
	.type		_$_str_$_2,@object
	.size		_$_str_$_2,(.L_1 - _$_str_$_2)
_$_str_$_2:
        /*000b*/ 	.byte	0x5f, 0x5f, 0x43, 0x55, 0x44, 0x41, 0x5f, 0x50, 0x52, 0x45, 0x43, 0x5f, 0x53, 0x51, 0x52, 0x54
        /*001b*/ 	.byte	0x00
.L_1:


//--------------------- .nv.constant0.triton_poi_fused__native_batch_norm_legit_no_training_add_relu_10 --------------------------
	.section	.nv.constant0.triton_poi_fused__native_batch_norm_legit_no_training_add_relu_10,"a",@progbits
	.sectionflags	@""
	.align	4
.nv.constant0.triton_poi_fused__native_batch_norm_legit_no_training_add_relu_10:
	.zero		620
